//
// Generated by NVIDIA NVVM Compiler
//
// Compiler Build ID: CL-36424714
// Cuda compilation tools, release 13.0, V13.0.88
// Based on NVVM 20.0.0
//

.version 9.0
.target sm_100
.address_size 64

	// .globl	_Z16UntruncCovKernelPKdiiiiPd

.visible .entry _Z16UntruncCovKernelPKdiiiiPd(
	.param .u64 .ptr .align 1 _Z16UntruncCovKernelPKdiiiiPd_param_0,
	.param .u32 _Z16UntruncCovKernelPKdiiiiPd_param_1,
	.param .u32 _Z16UntruncCovKernelPKdiiiiPd_param_2,
	.param .u32 _Z16UntruncCovKernelPKdiiiiPd_param_3,
	.param .u32 _Z16UntruncCovKernelPKdiiiiPd_param_4,
	.param .u64 .ptr .align 1 _Z16UntruncCovKernelPKdiiiiPd_param_5
)
{
	.reg .pred 	%p<21>;
	.reg .b32 	%r<85>;
	.reg .b32 	%f<6>;
	.reg .b64 	%rd<55>;
	.reg .b64 	%fd<76>;

	ld.param.u64 	%rd3, [_Z16UntruncCovKernelPKdiiiiPd_param_0];
	ld.param.u32 	%r29, [_Z16UntruncCovKernelPKdiiiiPd_param_1];
	ld.param.u32 	%r30, [_Z16UntruncCovKernelPKdiiiiPd_param_2];
	ld.param.u32 	%r31, [_Z16UntruncCovKernelPKdiiiiPd_param_3];
	ld.param.u32 	%r32, [_Z16UntruncCovKernelPKdiiiiPd_param_4];
	ld.param.u64 	%rd4, [_Z16UntruncCovKernelPKdiiiiPd_param_5];
	cvta.to.global.u64 	%rd1, %rd4;
	cvta.to.global.u64 	%rd2, %rd3;
	mov.u32 	%r1, %tid.x;
	setp.lt.s32 	%p1, %r32, 1;
	@%p1 bra 	$L__BB0_17;
	mov.u32 	%r34, %ctaid.x;
	add.s32 	%r2, %r30, -1;
	mad.lo.s32 	%r35, %r29, %r34, %r1;
	mul.lo.s32 	%r3, %r35, %r29;
	mul.lo.s32 	%r36, %r31, %r34;
	mul.lo.s32 	%r37, %r31, %r1;
	mad.lo.s32 	%r4, %r36, %r31, %r37;
	add.s32 	%r5, %r4, %r31;
	and.b32  	%r6, %r32, 3;
	setp.lt.u32 	%p2, %r32, 4;
	mov.b32 	%r84, 0;
	@%p2 bra 	$L__BB0_12;
	and.b32  	%r84, %r32, 2147483644;
	sub.s32 	%r80, 1, %r1;
	mov.b32 	%r79, 1;
$L__BB0_3:
	add.s32 	%r39, %r79, -1;
	add.s32 	%r40, %r80, -1;
	min.u32 	%r11, %r40, %r2;
	add.s32 	%r41, %r11, %r1;
	setp.ne.s32 	%p3, %r39, %r41;
	max.u32 	%r42, %r11, %r1;
	setp.ge.u32 	%p4, %r42, %r30;
	or.pred  	%p5, %p4, %p3;
	@%p5 bra 	$L__BB0_5;
	add.s32 	%r43, %r11, %r3;
	mul.wide.u32 	%rd5, %r43, 8;
	add.s64 	%rd6, %rd2, %rd5;
	ld.global.f64 	%fd1, [%rd6];
	cvt.rn.f32.f64 	%f1, %fd1;
	add.s32 	%r44, %r11, %r4;
	add.s32 	%r45, %r44, 1;
	mul.wide.u32 	%rd7, %r45, 8;
	add.s64 	%rd8, %rd1, %rd7;
	ld.global.f64 	%fd2, [%rd8];
	add.s32 	%r46, %r11, %r5;
	mul.wide.u32 	%rd9, %r46, 8;
	add.s64 	%rd10, %rd1, %rd9;
	ld.global.f64 	%fd3, [%rd10];
	add.f64 	%fd4, %fd2, %fd3;
	cvt.f64.f32 	%fd5, %f1;
	fma.rn.f64 	%fd6, %fd5, 0d3FE0000000000000, 0d3FF0000000000000;
	mul.f64 	%fd7, %fd5, 0d3FB5555555555555;
	mul.f64 	%fd8, %fd7, %fd5;
	add.f64 	%fd9, %fd6, %fd8;
	mul.f64 	%fd10, %fd4, %fd9;
	mul.wide.u32 	%rd11, %r44, 8;
	add.s64 	%rd12, %rd1, %rd11;
	ld.global.f64 	%fd11, [%rd12];
	mov.f64 	%fd12, 0d3FF0000000000000;
	sub.f64 	%fd13, %fd12, %fd8;
	mul.f64 	%fd14, %fd11, %fd13;
	sub.f64 	%fd15, %fd10, %fd14;
	add.s32 	%r47, %r46, 1;
	mul.wide.u32 	%rd13, %r47, 8;
	add.s64 	%rd14, %rd1, %rd13;
	st.global.f64 	[%rd14], %fd15;
$L__BB0_5:
	bar.sync 	0;
	min.u32 	%r12, %r80, %r2;
	add.s32 	%r48, %r12, %r1;
	setp.ne.s32 	%p6, %r48, %r79;
	max.u32 	%r49, %r12, %r1;
	setp.ge.u32 	%p7, %r49, %r30;
	or.pred  	%p8, %p7, %p6;
	@%p8 bra 	$L__BB0_7;
	add.s32 	%r50, %r12, %r3;
	mul.wide.u32 	%rd15, %r50, 8;
	add.s64 	%rd16, %rd2, %rd15;
	ld.global.f64 	%fd16, [%rd16];
	cvt.rn.f32.f64 	%f2, %fd16;
	add.s32 	%r51, %r12, %r4;
	add.s32 	%r52, %r51, 1;
	mul.wide.u32 	%rd17, %r52, 8;
	add.s64 	%rd18, %rd1, %rd17;
	ld.global.f64 	%fd17, [%rd18];
	add.s32 	%r53, %r12, %r5;
	mul.wide.u32 	%rd19, %r53, 8;
	add.s64 	%rd20, %rd1, %rd19;
	ld.global.f64 	%fd18, [%rd20];
	add.f64 	%fd19, %fd17, %fd18;
	cvt.f64.f32 	%fd20, %f2;
	fma.rn.f64 	%fd21, %fd20, 0d3FE0000000000000, 0d3FF0000000000000;
	mul.f64 	%fd22, %fd20, 0d3FB5555555555555;
	mul.f64 	%fd23, %fd22, %fd20;
	add.f64 	%fd24, %fd21, %fd23;
	mul.f64 	%fd25, %fd19, %fd24;
	mul.wide.u32 	%rd21, %r51, 8;
	add.s64 	%rd22, %rd1, %rd21;
	ld.global.f64 	%fd26, [%rd22];
	mov.f64 	%fd27, 0d3FF0000000000000;
	sub.f64 	%fd28, %fd27, %fd23;
	mul.f64 	%fd29, %fd26, %fd28;
	sub.f64 	%fd30, %fd25, %fd29;
	add.s32 	%r54, %r53, 1;
	mul.wide.u32 	%rd23, %r54, 8;
	add.s64 	%rd24, %rd1, %rd23;
	st.global.f64 	[%rd24], %fd30;
$L__BB0_7:
	bar.sync 	0;
	add.s32 	%r55, %r80, 1;
	min.u32 	%r13, %r55, %r2;
	add.s32 	%r56, %r13, %r1;
	add.s32 	%r14, %r79, 1;
	setp.ne.s32 	%p9, %r56, %r14;
	max.u32 	%r57, %r13, %r1;
	setp.ge.u32 	%p10, %r57, %r30;
	or.pred  	%p11, %p10, %p9;
	@%p11 bra 	$L__BB0_9;
	add.s32 	%r58, %r13, %r3;
	mul.wide.u32 	%rd25, %r58, 8;
	add.s64 	%rd26, %rd2, %rd25;
	ld.global.f64 	%fd31, [%rd26];
	cvt.rn.f32.f64 	%f3, %fd31;
	add.s32 	%r59, %r13, %r4;
	add.s32 	%r60, %r59, 1;
	mul.wide.u32 	%rd27, %r60, 8;
	add.s64 	%rd28, %rd1, %rd27;
	ld.global.f64 	%fd32, [%rd28];
	add.s32 	%r61, %r13, %r5;
	mul.wide.u32 	%rd29, %r61, 8;
	add.s64 	%rd30, %rd1, %rd29;
	ld.global.f64 	%fd33, [%rd30];
	add.f64 	%fd34, %fd32, %fd33;
	cvt.f64.f32 	%fd35, %f3;
	fma.rn.f64 	%fd36, %fd35, 0d3FE0000000000000, 0d3FF0000000000000;
	mul.f64 	%fd37, %fd35, 0d3FB5555555555555;
	mul.f64 	%fd38, %fd37, %fd35;
	add.f64 	%fd39, %fd36, %fd38;
	mul.f64 	%fd40, %fd34, %fd39;
	mul.wide.u32 	%rd31, %r59, 8;
	add.s64 	%rd32, %rd1, %rd31;
	ld.global.f64 	%fd41, [%rd32];
	mov.f64 	%fd42, 0d3FF0000000000000;
	sub.f64 	%fd43, %fd42, %fd38;
	mul.f64 	%fd44, %fd41, %fd43;
	sub.f64 	%fd45, %fd40, %fd44;
	add.s32 	%r62, %r61, 1;
	mul.wide.u32 	%rd33, %r62, 8;
	add.s64 	%rd34, %rd1, %rd33;
	st.global.f64 	[%rd34], %fd45;
$L__BB0_9:
	bar.sync 	0;
	add.s32 	%r63, %r80, 2;
	min.u32 	%r15, %r63, %r2;
	add.s32 	%r64, %r15, %r1;
	add.s32 	%r16, %r14, 1;
	setp.ne.s32 	%p12, %r64, %r16;
	max.u32 	%r65, %r15, %r1;
	setp.ge.u32 	%p13, %r65, %r30;
	or.pred  	%p14, %p13, %p12;
	@%p14 bra 	$L__BB0_11;
	add.s32 	%r66, %r15, %r3;
	mul.wide.u32 	%rd35, %r66, 8;
	add.s64 	%rd36, %rd2, %rd35;
	ld.global.f64 	%fd46, [%rd36];
	cvt.rn.f32.f64 	%f4, %fd46;
	add.s32 	%r67, %r15, %r4;
	add.s32 	%r68, %r67, 1;
	mul.wide.u32 	%rd37, %r68, 8;
	add.s64 	%rd38, %rd1, %rd37;
	ld.global.f64 	%fd47, [%rd38];
	add.s32 	%r69, %r15, %r5;
	mul.wide.u32 	%rd39, %r69, 8;
	add.s64 	%rd40, %rd1, %rd39;
	ld.global.f64 	%fd48, [%rd40];
	add.f64 	%fd49, %fd47, %fd48;
	cvt.f64.f32 	%fd50, %f4;
	fma.rn.f64 	%fd51, %fd50, 0d3FE0000000000000, 0d3FF0000000000000;
	mul.f64 	%fd52, %fd50, 0d3FB5555555555555;
	mul.f64 	%fd53, %fd52, %fd50;
	add.f64 	%fd54, %fd51, %fd53;
	mul.f64 	%fd55, %fd49, %fd54;
	mul.wide.u32 	%rd41, %r67, 8;
	add.s64 	%rd42, %rd1, %rd41;
	ld.global.f64 	%fd56, [%rd42];
	mov.f64 	%fd57, 0d3FF0000000000000;
	sub.f64 	%fd58, %fd57, %fd53;
	mul.f64 	%fd59, %fd56, %fd58;
	sub.f64 	%fd60, %fd55, %fd59;
	add.s32 	%r70, %r69, 1;
	mul.wide.u32 	%rd43, %r70, 8;
	add.s64 	%rd44, %rd1, %rd43;
	st.global.f64 	[%rd44], %fd60;
$L__BB0_11:
	bar.sync 	0;
	add.s32 	%r80, %r80, 4;
	add.s32 	%r79, %r79, 4;
	add.s32 	%r71, %r16, 1;
	setp.ne.s32 	%p15, %r71, %r84;
	@%p15 bra 	$L__BB0_3;
$L__BB0_12:
	setp.eq.s32 	%p16, %r6, 0;
	@%p16 bra 	$L__BB0_17;
	sub.s32 	%r83, %r84, %r1;
	neg.s32 	%r82, %r6;
$L__BB0_14:
	.pragma "nounroll";
	min.u32 	%r25, %r83, %r2;
	add.s32 	%r72, %r25, %r1;
	setp.ne.s32 	%p17, %r84, %r72;
	max.u32 	%r73, %r25, %r1;
	setp.ge.u32 	%p18, %r73, %r30;
	or.pred  	%p19, %p18, %p17;
	@%p19 bra 	$L__BB0_16;
	add.s32 	%r74, %r25, %r3;
	mul.wide.u32 	%rd45, %r74, 8;
	add.s64 	%rd46, %rd2, %rd45;
	ld.global.f64 	%fd61, [%rd46];
	cvt.rn.f32.f64 	%f5, %fd61;
	add.s32 	%r75, %r25, %r4;
	add.s32 	%r76, %r75, 1;
	mul.wide.u32 	%rd47, %r76, 8;
	add.s64 	%rd48, %rd1, %rd47;
	ld.global.f64 	%fd62, [%rd48];
	add.s32 	%r77, %r25, %r5;
	mul.wide.u32 	%rd49, %r77, 8;
	add.s64 	%rd50, %rd1, %rd49;
	ld.global.f64 	%fd63, [%rd50];
	add.f64 	%fd64, %fd62, %fd63;
	cvt.f64.f32 	%fd65, %f5;
	fma.rn.f64 	%fd66, %fd65, 0d3FE0000000000000, 0d3FF0000000000000;
	mul.f64 	%fd67, %fd65, 0d3FB5555555555555;
	mul.f64 	%fd68, %fd67, %fd65;
	add.f64 	%fd69, %fd66, %fd68;
	mul.f64 	%fd70, %fd64, %fd69;
	mul.wide.u32 	%rd51, %r75, 8;
	add.s64 	%rd52, %rd1, %rd51;
	ld.global.f64 	%fd71, [%rd52];
	mov.f64 	%fd72, 0d3FF0000000000000;
	sub.f64 	%fd73, %fd72, %fd68;
	mul.f64 	%fd74, %fd71, %fd73;
	sub.f64 	%fd75, %fd70, %fd74;
	add.s32 	%r78, %r77, 1;
	mul.wide.u32 	%rd53, %r78, 8;
	add.s64 	%rd54, %rd1, %rd53;
	st.global.f64 	[%rd54], %fd75;
$L__BB0_16:
	bar.sync 	0;
	add.s32 	%r84, %r84, 1;
	add.s32 	%r83, %r83, 1;
	add.s32 	%r82, %r82, 1;
	setp.ne.s32 	%p20, %r82, 0;
	@%p20 bra 	$L__BB0_14;
$L__BB0_17:
	ret;

}


// ===== COMPILED SASS (sm_100) =====

	.target	sm_100

	.elftype	@"ET_EXEC"


//--------------------- .note.nv.tkinfo           --------------------------
	.section	.note.nv.tkinfo,"",@"SHT_NOTE"
	.sectionflags	@"SHF_NOTE_NV_TKINFO"
	.tkinfo
        /*0018*/ 	.word	0x00000002
        /*0030*/ 	.string	""
        /*0030*/ 	.string	"ptxas"
        /*0030*/ 	.string	"Cuda compilation tools, release 13.0, V13.0.88"
        /*0030*/ 	.string	"Build cuda_13.0.r13.0/compiler.36424714_0"
        /*0030*/ 	.string	"-arch sm_100 -m 64 "



//--------------------- .note.nv.cuinfo           --------------------------
	.section	.note.nv.cuinfo,"",@"SHT_NOTE"
	.sectionflags	@"SHF_NOTE_NV_CUINFO"
        /*0018*/ 	.short	0x0002
        /*001a*/ 	.short	0x0064
        /*001c*/ 	.short	0x0082
	.zero		2


//--------------------- .nv.info                  --------------------------
	.section	.nv.info,"",@"SHT_CUDA_INFO"
	.align	4


	//----- nvinfo : EIATTR_REGCOUNT
	.align		4
        /*0000*/ 	.byte	0x04, 0x2f
        /*0002*/ 	.short	(.L_1 - .L_0)
	.align		4
.L_0:
        /*0004*/ 	.word	index@(_Z16UntruncCovKernelPKdiiiiPd)
        /*0008*/ 	.word	0x00000020


	//----- nvinfo : EIATTR_FRAME_SIZE
	.align		4
.L_1:
        /*000c*/ 	.byte	0x04, 0x11
        /*000e*/ 	.short	(.L_3 - .L_2)
	.align		4
.L_2:
        /*0010*/ 	.word	index@(_Z16UntruncCovKernelPKdiiiiPd)
        /*0014*/ 	.word	0x00000000


	//----- nvinfo : EIATTR_MIN_STACK_SIZE
	.align		4
.L_3:
        /*0018*/ 	.byte	0x04, 0x12
        /*001a*/ 	.short	(.L_5 - .L_4)
	.align		4
.L_4:
        /*001c*/ 	.word	index@(_Z16UntruncCovKernelPKdiiiiPd)
        /*0020*/ 	.word	0x00000000
.L_5:


//--------------------- .nv.compat                --------------------------
	.section	.nv.compat,"",@"SHT_CUDA_COMPAT_INFO"
	.align	4
        /*0000*/ 	.byte	0x02, 0x09, 0x00, 0x00, 0x02, 0x02, 0x01, 0x00, 0x02, 0x05, 0x05, 0x00, 0x03, 0x07, 0x01, 0x01
        /*0010*/ 	.byte	0x02, 0x03, 0x00, 0x00, 0x02, 0x06, 0x01, 0x00, 0x04, 0x0b, 0x08, 0x00, 0x01, 0x00, 0x00, 0x00
        /*0020*/ 	.byte	0x00, 0x00, 0x00, 0x00


//--------------------- .nv.info._Z16UntruncCovKernelPKdiiiiPd --------------------------
	.section	.nv.info._Z16UntruncCovKernelPKdiiiiPd,"",@"SHT_CUDA_INFO"
	.sectionflags	@""
	.align	4


	//----- nvinfo : EIATTR_CUDA_API_VERSION
	.align		4
        /*0000*/ 	.byte	0x04, 0x37
        /*0002*/ 	.short	(.L_7 - .L_6)
.L_6:
        /*0004*/ 	.word	0x00000082


	//----- nvinfo : EIATTR_KPARAM_INFO
	.align		4
.L_7:
        /*0008*/ 	.byte	0x04, 0x17
        /*000a*/ 	.short	(.L_9 - .L_8)
.L_8:
        /*000c*/ 	.word	0x00000000
        /*0010*/ 	.short	0x0005
        /*0012*/ 	.short	0x0018
        /*0014*/ 	.byte	0x00, 0xf5, 0x21, 0x00


	//----- nvinfo : EIATTR_KPARAM_INFO
	.align		4
.L_9:
        /*0018*/ 	.byte	0x04, 0x17
        /*001a*/ 	.short	(.L_11 - .L_10)
.L_10:
        /*001c*/ 	.word	0x00000000
        /*0020*/ 	.short	0x0004
        /*0022*/ 	.short	0x0014
        /*0024*/ 	.byte	0x00, 0xf0, 0x11, 0x00


	//----- nvinfo : EIATTR_KPARAM_INFO
	.align		4
.L_11:
        /*0028*/ 	.byte	0x04, 0x17
        /*002a*/ 	.short	(.L_13 - .L_12)
.L_12:
        /*002c*/ 	.word	0x00000000
        /*0030*/ 	.short	0x0003
        /*0032*/ 	.short	0x0010
        /*0034*/ 	.byte	0x00, 0xf0, 0x11, 0x00


	//----- nvinfo : EIATTR_KPARAM_INFO
	.align		4
.L_13:
        /*0038*/ 	.byte	0x04, 0x17
        /*003a*/ 	.short	(.L_15 - .L_14)
.L_14:
        /*003c*/ 	.word	0x00000000
        /*0040*/ 	.short	0x0002
        /*0042*/ 	.short	0x000c
        /*0044*/ 	.byte	0x00, 0xf0, 0x11, 0x00


	//----- nvinfo : EIATTR_KPARAM_INFO
	.align		4
.L_15:
        /*0048*/ 	.byte	0x04, 0x17
        /*004a*/ 	.short	(.L_17 - .L_16)
.L_16:
        /*004c*/ 	.word	0x00000000
        /*0050*/ 	.short	0x0001
        /*0052*/ 	.short	0x0008
        /*0054*/ 	.byte	0x00, 0xf0, 0x11, 0x00


	//----- nvinfo : EIATTR_KPARAM_INFO
	.align		4
.L_17:
        /*0058*/ 	.byte	0x04, 0x17
        /*005a*/ 	.short	(.L_19 - .L_18)
.L_18:
        /*005c*/ 	.word	0x00000000
        /*0060*/ 	.short	0x0000
        /*0062*/ 	.short	0x0000
        /*0064*/ 	.byte	0x00, 0xf5, 0x21, 0x00


	//----- nvinfo : EIATTR_SPARSE_MMA_MASK
	.align		4
.L_19:
        /*0068*/ 	.byte	0x03, 0x50
        /*006a*/ 	.short	0x0000


	//----- nvinfo : EIATTR_MAXREG_COUNT
	.align		4
        /*006c*/ 	.byte	0x03, 0x1b
        /*006e*/ 	.short	0x00ff


	//----- nvinfo : EIATTR_NUM_BARRIERS
	.align		4
        /*0070*/ 	.byte	0x02, 0x4c
        /*0072*/ 	.byte	0x01
	.zero		1


	//----- nvinfo : EIATTR_MERCURY_ISA_VERSION
	.align		4
        /*0074*/ 	.byte	0x03, 0x5f
        /*0076*/ 	.short	0x0101


	//----- nvinfo : EIATTR_VRC_CTA_INIT_COUNT
	.align		4
        /*0078*/ 	.byte	0x02, 0x4a
	.zero		1
	.zero		1


	//----- nvinfo : EIATTR_EXIT_INSTR_OFFSETS
	.align		4
        /*007c*/ 	.byte	0x04, 0x1c
        /*007e*/ 	.short	(.L_21 - .L_20)


	//   ....[0]....
.L_20:
        /*0080*/ 	.word	0x00000030


	//   ....[1]....
        /*0084*/ 	.word	0x00000b60


	//   ....[2]....
        /*0088*/ 	.word	0x00000e80


	//----- nvinfo : EIATTR_CRS_STACK_SIZE
	.align		4
.L_21:
        /*008c*/ 	.byte	0x04, 0x1e
        /*008e*/ 	.short	(.L_23 - .L_22)
.L_22:
        /*0090*/ 	.word	0x00000000


	//----- nvinfo : EIATTR_CBANK_PARAM_SIZE
	.align		4
.L_23:
        /*0094*/ 	.byte	0x03, 0x19
        /*0096*/ 	.short	0x0020


	//----- nvinfo : EIATTR_PARAM_CBANK
	.align		4
        /*0098*/ 	.byte	0x04, 0x0a
        /*009a*/ 	.short	(.L_25 - .L_24)
	.align		4
.L_24:
        /*009c*/ 	.word	index@(.nv.constant0._Z16UntruncCovKernelPKdiiiiPd)
        /*00a0*/ 	.short	0x0380
        /*00a2*/ 	.short	0x0020


	//----- nvinfo : EIATTR_SW_WAR
	.align		4
.L_25:
        /*00a4*/ 	.byte	0x04, 0x36
        /*00a6*/ 	.short	(.L_27 - .L_26)
.L_26:
        /*00a8*/ 	.word	0x00000008
.L_27:


//--------------------- .nv.callgraph             --------------------------
	.section	.nv.callgraph,"",@"SHT_CUDA_CALLGRAPH"
	.align	4
	.sectionentsize	8
	.align		4
        /*0000*/ 	.word	0x00000000
	.align		4
        /*0004*/ 	.word	0xffffffff
	.align		4
        /*0008*/ 	.word	0x00000000
	.align		4
        /*000c*/ 	.word	0xfffffffe
	.align		4
        /*0010*/ 	.word	0x00000000
	.align		4
        /*0014*/ 	.word	0xfffffffd
	.align		4
        /*0018*/ 	.word	0x00000000
	.align		4
        /*001c*/ 	.word	0xfffffffc


//--------------------- .text._Z16UntruncCovKernelPKdiiiiPd --------------------------
	.section	.text._Z16UntruncCovKernelPKdiiiiPd,"ax",@progbits
	.align	128
        .global         _Z16UntruncCovKernelPKdiiiiPd
        .type           _Z16UntruncCovKernelPKdiiiiPd,@function
        .size           _Z16UntruncCovKernelPKdiiiiPd,(.L_x_14 - _Z16UntruncCovKernelPKdiiiiPd)
        .other          _Z16UntruncCovKernelPKdiiiiPd,@"STO_CUDA_ENTRY STV_DEFAULT"
_Z16UntruncCovKernelPKdiiiiPd:
.text._Z16UntruncCovKernelPKdiiiiPd:
[----:B------:R-:W-:Y:S08]  /*0000*/  LDC R1, c[0x0][0x37c] ;  /* 0x0000df00ff017b82 */ /* 0x000ff00000000800 */
[----:B------:R-:W0:Y:S02]  /*0010*/  LDC R12, c[0x0][0x394] ;  /* 0x0000e500ff0c7b82 */ /* 0x000e240000000800 */
[----:B0-----:R-:W-:-:S13]  /*0020*/  ISETP.GE.AND P0, PT, R12, 0x1, PT ;  /* 0x000000010c00780c */ /* 0x001fda0003f06270 */
[----:B------:R-:W-:Y:S05]  /*0030*/  @!P0 EXIT ;  /* 0x000000000000894d */ /* 0x000fea0003800000 */
[----:B------:R-:W0:Y:S01]  /*0040*/  S2R R3, SR_TID.X ;  /* 0x0000000000037919 */ /* 0x000e220000002100 */
[----:B------:R-:W0:Y:S01]  /*0050*/  S2UR UR4, SR_CTAID.X ;  /* 0x00000000000479c3 */ /* 0x000e220000002500 */
[C---:B------:R-:W-:Y:S01]  /*0060*/  ISETP.GE.U32.AND P0, PT, R12.reuse, 0x4, PT ;  /* 0x000000040c00780c */ /* 0x040fe20003f06070 */
[----:B------:R-:W1:Y:S01]  /*0070*/  LDCU.64 UR6, c[0x0][0x358] ;  /* 0x00006b00ff0677ac */ /* 0x000e620008000a00 */
[----:B------:R-:W-:Y:S01]  /*0080*/  LOP3.LUT R7, R12, 0x3, RZ, 0xc0, !PT ;  /* 0x000000030c077812 */ /* 0x000fe200078ec0ff */
[----:B------:R-:W-:-:S04]  /*0090*/  IMAD.MOV.U32 R6, RZ, RZ, RZ ;  /* 0x000000ffff067224 */ /* 0x000fc800078e00ff */
[----:B------:R-:W0:Y:S08]  /*00a0*/  LDC R8, c[0x0][0x390] ;  /* 0x0000e400ff087b82 */ /* 0x000e300000000800 */
[----:B------:R-:W2:Y:S01]  /*00b0*/  LDC.64 R4, c[0x0][0x388] ;  /* 0x0000e200ff047b82 */ /* 0x000ea20000000a00 */
[--C-:B0-----:R-:W-:Y:S02]  /*00c0*/  IMAD R2, R8, UR4, R3.reuse ;  /* 0x0000000408027c24 */ /* 0x101fe4000f8e0203 */
[----:B--2---:R-:W-:Y:S01]  /*00d0*/  IMAD R4, R4, UR4, R3 ;  /* 0x0000000404047c24 */ /* 0x004fe2000f8e0203 */
[----:B------:R-:W-:Y:S01]  /*00e0*/  IADD3 R0, PT, PT, R5, -0x1, RZ ;  /* 0xffffffff05007810 */ /* 0x000fe20007ffe0ff */
[----:B------:R-:W-:Y:S01]  /*00f0*/  IMAD R5, R2, R8, R8 ;  /* 0x0000000802057224 */ /* 0x000fe200078e0208 */
[----:B-1----:R-:W-:Y:S06]  /*0100*/  @!P0 BRA `(.L_x_0) ;  /* 0x0000000800908947 */ /* 0x002fec0003800000 */
[----:B------:R-:W0:Y:S01]  /*0110*/  LDC.64 R8, c[0x0][0x380] ;  /* 0x0000e000ff087b82 */ /* 0x000e220000000a00 */
[----:B------:R-:W-:Y:S01]  /*0120*/  LOP3.LUT R6, R12, 0x7ffffffc, RZ, 0xc0, !PT ;  /* 0x7ffffffc0c067812 */ /* 0x000fe200078ec0ff */
[----:B------:R-:W1:Y:S01]  /*0130*/  LDCU UR12, c[0x0][0x390] ;  /* 0x00007200ff0c77ac */ /* 0x000e620008000800 */
[----:B------:R-:W-:Y:S01]  /*0140*/  IADD3 R25, PT, PT, -R3, 0x1, RZ ;  /* 0x0000000103197810 */ /* 0x000fe20007ffe1ff */
[----:B------:R-:W2:Y:S04]  /*0150*/  LDCU UR11, c[0x0][0x388] ;  /* 0x00007100ff0b77ac */ /* 0x000ea80008000800 */
[----:B------:R-:W3:Y:S01]  /*0160*/  LDC.64 R10, c[0x0][0x398] ;  /* 0x0000e600ff0a7b82 */ /* 0x000ee20000000a00 */
[----:B------:R-:W4:Y:S01]  /*0170*/  LDCU UR10, c[0x0][0x38c] ;  /* 0x00007180ff0a77ac */ /* 0x000f220008000800 */
[----:B------:R-:W-:-:S05]  /*0180*/  UMOV UR4, 0x1 ;  /* 0x0000000100047882 */ /* 0x000fca0000000000 */
.L_x_9:
[----:B-1----:R-:W-:Y:S01]  /*0190*/  VIADDMNMX.U32 R12, R25, 0xffffffff, R0, PT ;  /* 0xffffffff190c7846 */ /* 0x002fe20003800000 */
[----:B------:R-:W-:Y:S01]  /*01a0*/  UIADD3 UR5, UPT, UPT, UR4, -0x1, URZ ;  /* 0xffffffff04057890 */ /* 0x000fe2000fffe0ff */
[----:B------:R-:W-:Y:S02]  /*01b0*/  BSSY.RECONVERGENT B0, `(.L_x_1) ;  /* 0x0000022000007945 */ /* 0x000fe40003800200 */
[CC--:B------:R-:W-:Y:S02]  /*01c0*/  IADD3 R13, PT, PT, R12.reuse, R3.reuse, RZ ;  /* 0x000000030c0d7210 */ /* 0x0c0fe40007ffe0ff */
[----:B------:R-:W-:Y:S02]  /*01d0*/  VIMNMX.U32 R14, PT, PT, R12, R3, !PT ;  /* 0x000000030c0e7248 */ /* 0x000fe40007fe0000 */
[----:B------:R-:W-:-:S04]  /*01e0*/  ISETP.NE.AND P0, PT, R13, UR5, PT ;  /* 0x000000050d007c0c */ /* 0x000fc8000bf05270 */
[----:B----4-:R-:W-:-:S13]  /*01f0*/  ISETP.GE.U32.OR P0, PT, R14, UR10, P0 ;  /* 0x0000000a0e007c0c */ /* 0x010fda0008706470 */
[----:B------:R-:W-:Y:S05]  /*0200*/  @P0 BRA `(.L_x_2) ;  /* 0x0000000000700947 */ /* 0x000fea0003800000 */
[----:B--2---:R-:W-:-:S04]  /*0210*/  IMAD R29, R4, UR11, R12 ;  /* 0x0000000b041d7c24 */ /* 0x004fc8000f8e020c */
[----:B0-----:R-:W-:-:S06]  /*0220*/  IMAD.WIDE.U32 R28, R29, 0x8, R8 ;  /* 0x000000081d1c7825 */ /* 0x001fcc00078e0008 */
[----:B------:R-:W2:Y:S01]  /*0230*/  LDG.E.64 R28, desc[UR6][R28.64] ;  /* 0x000000061c1c7981 */ /* 0x000ea2000c1e1b00 */
[--C-:B-1----:R-:W-:Y:S02]  /*0240*/  IMAD R13, R2, UR12, R12.reuse ;  /* 0x0000000c020d7c24 */ /* 0x102fe4000f8e020c */
[----:B------:R-:W-:-:S03]  /*0250*/  IMAD.IADD R27, R5, 0x1, R12 ;  /* 0x00000001051b7824 */ /* 0x000fc600078e020c */
[----:B------:R-:W-:Y:S01]  /*0260*/  IADD3 R23, PT, PT, R13, 0x1, RZ ;  /* 0x000000010d177810 */ /* 0x000fe20007ffe0ff */
[----:B---3--:R-:W-:-:S04]  /*0270*/  IMAD.WIDE.U32 R20, R27, 0x8, R10 ;  /* 0x000000081b147825 */ /* 0x008fc800078e000a */
[--C-:B------:R-:W-:Y:S02]  /*0280*/  IMAD.WIDE.U32 R22, R23, 0x8, R10.reuse ;  /* 0x0000000817167825 */ /* 0x100fe400078e000a */
[----:B------:R-:W3:Y:S02]  /*0290*/  LDG.E.64 R20, desc[UR6][R20.64] ;  /* 0x0000000614147981 */ /* 0x000ee4000c1e1b00 */
[----:B------:R-:W-:Y:S02]  /*02a0*/  IMAD.WIDE.U32 R12, R13, 0x8, R10 ;  /* 0x000000080d0c7825 */ /* 0x000fe400078e000a */
[----:B------:R-:W3:Y:S04]  /*02b0*/  LDG.E.64 R22, desc[UR6][R22.64] ;  /* 0x0000000616167981 */ /* 0x000ee8000c1e1b00 */
[----:B------:R-:W4:Y:S01]  /*02c0*/  LDG.E.64 R12, desc[UR6][R12.64] ;  /* 0x000000060c0c7981 */ /* 0x000f22000c1e1b00 */
[----:B------:R-:W-:-:S02]  /*02d0*/  HFMA2 R19, -RZ, RZ, 1.96875, 0 ;  /* 0x3fe00000ff137431 */ /* 0x000fc400000001ff */
[----:B------:R-:W-:Y:S01]  /*02e0*/  IMAD.MOV.U32 R18, RZ, RZ, 0x0 ;  /* 0x00000000ff127424 */ /* 0x000fe200078e00ff */
[----:B------:R-:W-:Y:S01]  /*02f0*/  UMOV UR8, 0x55555555 ;  /* 0x5555555500087882 */ /* 0x000fe20000000000 */
[----:B------:R-:W-:Y:S01]  /*0300*/  UMOV UR9, 0x3fb55555 ;  /* 0x3fb5555500097882 */ /* 0x000fe20000000000 */
[----:B--2---:R-:W0:Y:S08]  /*0310*/  F2F.F32.F64 R24, R28 ;  /* 0x0000001c00187310 */ /* 0x004e300000301000 */
[----:B0-----:R-:W0:Y:S02]  /*0320*/  F2F.F64.F32 R14, R24 ;  /* 0x00000018000e7310 */ /* 0x001e240000201800 */
[----:B0-----:R-:W-:-:S02]  /*0330*/  DFMA R18, R14, R18, 1 ;  /* 0x3ff000000e12742b */ /* 0x001fc40000000012 */
[----:B------:R-:W-:-:S08]  /*0340*/  DMUL R16, R14, UR8 ;  /* 0x000000080e107c28 */ /* 0x000fd00008000000 */
[CC--:B------:R-:W-:Y:S02]  /*0350*/  DFMA R18, R14.reuse, R16.reuse, R18 ;  /* 0x000000100e12722b */ /* 0x0c0fe40000000012 */
[----:B------:R-:W-:Y:S02]  /*0360*/  DFMA R14, R14, -R16, 1 ;  /* 0x3ff000000e0e742b */ /* 0x000fe40000000810 */
[----:B---3--:R-:W-:-:S06]  /*0370*/  DADD R20, R22, R20 ;  /* 0x0000000016147229 */ /* 0x008fcc0000000014 */
[----:B----4-:R-:W-:Y:S01]  /*0380*/  DMUL R14, R12, R14 ;  /* 0x0000000e0c0e7228 */ /* 0x010fe20000000000 */
[----:B------:R-:W-:-:S04]  /*0390*/  VIADD R13, R27, 0x1 ;  /* 0x000000011b0d7836 */ /* 0x000fc80000000000 */
[----:B------:R-:W-:-:S03]  /*03a0*/  IMAD.WIDE.U32 R12, R13, 0x8, R10 ;  /* 0x000000080d0c7825 */ /* 0x000fc600078e000a */
[----:B------:R-:W-:-:S07]  /*03b0*/  DFMA R14, R20, R18, -R14 ;  /* 0x00000012140e722b */ /* 0x000fce000000080e */
[----:B------:R4:W-:Y:S04]  /*03c0*/  STG.E.64 desc[UR6][R12.64], R14 ;  /* 0x0000000e0c007986 */ /* 0x0009e8000c101b06 */
.L_x_2:
[----:B-12---:R-:W-:Y:S05]  /*03d0*/  BSYNC.RECONVERGENT B0 ;  /* 0x0000000000007941 */ /* 0x006fea0003800200 */
.L_x_1:
[----:B----4-:R-:W-:Y:S01]  /*03e0*/  VIMNMX.U32 R12, PT, PT, R0, R25, PT ;  /* 0x00000019000c7248 */ /* 0x010fe20003fe0000 */
[----:B------:R-:W-:Y:S03]  /*03f0*/  BAR.SYNC.DEFER_BLOCKING 0x0 ;  /* 0x0000000000007b1d */ /* 0x000fe60000010000 */
[CC--:B------:R-:W-:Y:S02]  /*0400*/  IADD3 R13, PT, PT, R12.reuse, R3.reuse, RZ ;  /* 0x000000030c0d7210 */ /* 0x0c0fe40007ffe0ff */
[----:B------:R-:W-:Y:S01]  /*0410*/  VIMNMX.U32 R14, PT, PT, R12, R3, !PT ;  /* 0x000000030c0e7248 */ /* 0x000fe20007fe0000 */
[----:B------:R-:W-:Y:S01]  /*0420*/  BSSY.RECONVERGENT B0, `(.L_x_3) ;  /* 0x0000020000007945 */ /* 0x000fe20003800200 */
[----:B------:R-:W-:-:S04]  /*0430*/  ISETP.NE.AND P0, PT, R13, UR4, PT ;  /* 0x000000040d007c0c */ /* 0x000fc8000bf05270 */
[----:B------:R-:W-:-:S13]  /*0440*/  ISETP.GE.U32.OR P0, PT, R14, UR10, P0 ;  /* 0x0000000a0e007c0c */ /* 0x000fda0008706470 */
[----:B------:R-:W-:Y:S05]  /*0450*/  @P0 BRA `(.L_x_4) ;  /* 0x0000000000700947 */ /* 0x000fea0003800000 */
[----:B------:R-:W-:-:S04]  /*0460*/  IMAD R29, R4, UR11, R12 ;  /* 0x0000000b041d7c24 */ /* 0x000fc8000f8e020c */
[----:B0-----:R-:W-:-:S06]  /*0470*/  IMAD.WIDE.U32 R28, R29, 0x8, R8 ;  /* 0x000000081d1c7825 */ /* 0x001fcc00078e0008 */
[----:B------:R-:W2:Y:S01]  /*0480*/  LDG.E.64 R28, desc[UR6][R28.64] ;  /* 0x000000061c1c7981 */ /* 0x000ea2000c1e1b00 */
[--C-:B------:R-:W-:Y:S02]  /*0490*/  IMAD R13, R2, UR12, R12.reuse ;  /* 0x0000000c020d7c24 */ /* 0x100fe4000f8e020c */
        /* <DEDUP_REMOVED lines=8> */
[----:B------:R-:W-:Y:S01]  /*0520*/  IMAD.MOV.U32 R18, RZ, RZ, 0x0 ;  /* 0x00000000ff127424 */ /* 0x000fe200078e00ff */
[----:B------:R-:W-:Y:S01]  /*0530*/  MOV R19, 0x3fe00000 ;  /* 0x3fe0000000137802 */ /* 0x000fe20000000f00 */
        /* <DEDUP_REMOVED lines=10> */
[----:B------:R-:W-:-:S07]  /*05e0*/  IADD3 R13, PT, PT, R27, 0x1, RZ ;  /* 0x000000011b0d7810 */ /* 0x000fce0007ffe0ff */
[----:B------:R-:W-:Y:S01]  /*05f0*/  DFMA R14, R20, R18, -R14 ;  /* 0x00000012140e722b */ /* 0x000fe2000000080e */
[----:B------:R-:W-:-:S06]  /*0600*/  IMAD.WIDE.U32 R12, R13, 0x8, R10 ;  /* 0x000000080d0c7825 */ /* 0x000fcc00078e000a */
[----:B------:R1:W-:Y:S04]  /*0610*/  STG.E.64 desc[UR6][R12.64], R14 ;  /* 0x0000000e0c007986 */ /* 0x0003e8000c101b06 */
.L_x_4:
[----:B------:R-:W-:Y:S05]  /*0620*/  BSYNC.RECONVERGENT B0 ;  /* 0x0000000000007941 */ /* 0x000fea0003800200 */
.L_x_3:
[----:B-1----:R-:W-:Y:S01]  /*0630*/  VIADDMNMX.U32 R12, R25, 0x1, R0, PT ;  /* 0x00000001190c7846 */ /* 0x002fe20003800000 */
[----:B------:R-:W-:Y:S01]  /*0640*/  UIADD3 UR5, UPT, UPT, UR4, 0x1, URZ ;  /* 0x0000000104057890 */ /* 0x000fe2000fffe0ff */
[----:B------:R-:W-:Y:S02]  /*0650*/  BAR.SYNC.DEFER_BLOCKING 0x0 ;  /* 0x0000000000007b1d */ /* 0x000fe40000010000 */
[C---:B------:R-:W-:Y:S01]  /*0660*/  VIMNMX.U32 R14, PT, PT, R12.reuse, R3, !PT ;  /* 0x000000030c0e7248 */ /* 0x040fe20007fe0000 */
[----:B------:R-:W-:-:S03]  /*0670*/  IMAD.IADD R13, R12, 0x1, R3 ;  /* 0x000000010c0d7824 */ /* 0x000fc600078e0203 */
[----:B------:R-:W-:Y:S02]  /*0680*/  BSSY.RECONVERGENT B0, `(.L_x_5) ;  /* 0x0000020000007945 */ /* 0x000fe40003800200 */
[----:B------:R-:W-:-:S04]  /*0690*/  ISETP.NE.AND P0, PT, R13, UR5, PT ;  /* 0x000000050d007c0c */ /* 0x000fc8000bf05270 */
[----:B------:R-:W-:-:S13]  /*06a0*/  ISETP.GE.U32.OR P0, PT, R14, UR10, P0 ;  /* 0x0000000a0e007c0c */ /* 0x000fda0008706470 */
[----:B------:R-:W-:Y:S05]  /*06b0*/  @P0 BRA `(.L_x_6) ;  /* 0x0000000000700947 */ /* 0x000fea0003800000 */
[----:B------:R-:W-:-:S04]  /*06c0*/  IMAD R29, R4, UR11, R12 ;  /* 0x0000000b041d7c24 */ /* 0x000fc8000f8e020c */
[----:B0-----:R-:W-:-:S06]  /*06d0*/  IMAD.WIDE.U32 R28, R29, 0x8, R8 ;  /* 0x000000081d1c7825 */ /* 0x001fcc00078e0008 */
[----:B------:R-:W2:Y:S01]  /*06e0*/  LDG.E.64 R28, desc[UR6][R28.64] ;  /* 0x000000061c1c7981 */ /* 0x000ea2000c1e1b00 */
[----:B------:R-:W-:Y:S01]  /*06f0*/  IMAD R13, R2, UR12, R12 ;  /* 0x0000000c020d7c24 */ /* 0x000fe2000f8e020c */
[----:B------:R-:W-:-:S04]  /*0700*/  IADD3 R27, PT, PT, R5, R12, RZ ;  /* 0x0000000c051b7210 */ /* 0x000fc80007ffe0ff */
        /* <DEDUP_REMOVED lines=23> */
.L_x_6:
[----:B------:R-:W-:Y:S05]  /*0880*/  BSYNC.RECONVERGENT B0 ;  /* 0x0000000000007941 */ /* 0x000fea0003800200 */
.L_x_5:
        /* <DEDUP_REMOVED lines=37> */
.L_x_8:
[----:B------:R-:W-:Y:S05]  /*0ae0*/  BSYNC.RECONVERGENT B0 ;  /* 0x0000000000007941 */ /* 0x000fea0003800200 */
.L_x_7:
[----:B------:R-:W-:Y:S01]  /*0af0*/  UIADD3 UR5, UPT, UPT, UR4, 0x3, URZ ;  /* 0x0000000304057890 */ /* 0x000fe2000fffe0ff */
[----:B------:R-:W-:Y:S01]  /*0b00*/  BAR.SYNC.DEFER_BLOCKING 0x0 ;  /* 0x0000000000007b1d */ /* 0x000fe20000010000 */
[----:B------:R-:W-:Y:S01]  /*0b10*/  UIADD3 UR4, UPT, UPT, UR4, 0x4, URZ ;  /* 0x0000000404047890 */ /* 0x000fe2000fffe0ff */
[----:B------:R-:W-:-:S03]  /*0b20*/  VIADD R25, R25, 0x4 ;  /* 0x0000000419197836 */ /* 0x000fc60000000000 */
[----:B------:R-:W-:-:S13]  /*0b30*/  ISETP.NE.AND P0, PT, R6, UR5, PT ;  /* 0x0000000506007c0c */ /* 0x000fda000bf05270 */
[----:B------:R-:W-:Y:S05]  /*0b40*/  @P0 BRA `(.L_x_9) ;  /* 0xfffffff400900947 */ /* 0x000fea000383ffff */
.L_x_0:
[----:B------:R-:W-:-:S13]  /*0b50*/  ISETP.NE.AND P0, PT, R7, RZ, PT ;  /* 0x000000ff0700720c */ /* 0x000fda0003f05270 */
[----:B------:R-:W-:Y:S05]  /*0b60*/  @!P0 EXIT ;  /* 0x000000000000894d */ /* 0x000fea0003800000 */
[----:B0-----:R-:W0:Y:S01]  /*0b70*/  LDC.64 R8, c[0x0][0x380] ;  /* 0x0000e000ff087b82 */ /* 0x001e220000000a00 */
[----:B------:R-:W-:Y:S01]  /*0b80*/  IADD3 R7, PT, PT, -R7, RZ, RZ ;  /* 0x000000ff07077210 */ /* 0x000fe20007ffe1ff */
[----:B------:R-:W2:Y:S01]  /*0b90*/  LDCU UR8, c[0x0][0x390] ;  /* 0x00007200ff0877ac */ /* 0x000ea20008000800 */
[----:B------:R-:W-:Y:S01]  /*0ba0*/  IADD3 R25, PT, PT, R6, -R3, RZ ;  /* 0x8000000306197210 */ /* 0x000fe20007ffe0ff */
[----:B------:R-:W4:Y:S04]  /*0bb0*/  LDCU UR5, c[0x0][0x388] ;  /* 0x00007100ff0577ac */ /* 0x000f280008000800 */
[----:B---3--:R-:W3:Y:S01]  /*0bc0*/  LDC.64 R10, c[0x0][0x398] ;  /* 0x0000e600ff0a7b82 */ /* 0x008ee20000000a00 */
[----:B------:R-:W0:Y:S02]  /*0bd0*/  LDCU UR4, c[0x0][0x38c] ;  /* 0x00007180ff0477ac */ /* 0x000e240008000800 */
.L_x_12:
[----:B01----:R-:W-:Y:S01]  /*0be0*/  VIMNMX.U32 R12, PT, PT, R0, R25, PT ;  /* 0x00000019000c7248 */ /* 0x003fe20003fe0000 */
[----:B------:R-:W-:Y:S03]  /*0bf0*/  BSSY.RECONVERGENT B0, `(.L_x_10) ;  /* 0x0000022000007945 */ /* 0x000fe60003800200 */
[C---:B------:R-:W-:Y:S01]  /*0c00*/  VIMNMX.U32 R14, PT, PT, R12.reuse, R3, !PT ;  /* 0x000000030c0e7248 */ /* 0x040fe20007fe0000 */
[----:B------:R-:W-:-:S05]  /*0c10*/  IMAD.IADD R13, R12, 0x1, R3 ;  /* 0x000000010c0d7824 */ /* 0x000fca00078e0203 */
[----:B------:R-:W-:-:S04]  /*0c20*/  ISETP.NE.AND P0, PT, R6, R13, PT ;  /* 0x0000000d0600720c */ /* 0x000fc80003f05270 */
[----:B0-----:R-:W-:-:S13]  /*0c30*/  ISETP.GE.U32.OR P0, PT, R14, UR4, P0 ;  /* 0x000000040e007c0c */ /* 0x001fda0008706470 */
[----:B------:R-:W-:Y:S05]  /*0c40*/  @P0 BRA `(.L_x_11) ;  /* 0x0000000000700947 */ /* 0x000fea0003800000 */
[----:B----4-:R-:W-:-:S04]  /*0c50*/  IMAD R29, R4, UR5, R12 ;  /* 0x00000005041d7c24 */ /* 0x010fc8000f8e020c */
[----:B------:R-:W-:-:S06]  /*0c60*/  IMAD.WIDE.U32 R28, R29, 0x8, R8 ;  /* 0x000000081d1c7825 */ /* 0x000fcc00078e0008 */
[----:B------:R-:W4:Y:S01]  /*0c70*/  LDG.E.64 R28, desc[UR6][R28.64] ;  /* 0x000000061c1c7981 */ /* 0x000f22000c1e1b00 */
[----:B--2---:R-:W-:Y:S01]  /*0c80*/  IMAD R15, R2, UR8, R12 ;  /* 0x00000008020f7c24 */ /* 0x004fe2000f8e020c */
[----:B------:R-:W-:-:S04]  /*0c90*/  IADD3 R27, PT, PT, R5, R12, RZ ;  /* 0x0000000c051b7210 */ /* 0x000fc80007ffe0ff */
[----:B------:R-:W-:Y:S01]  /*0ca0*/  IADD3 R17, PT, PT, R15, 0x1, RZ ;  /* 0x000000010f117810 */ /* 0x000fe20007ffe0ff */
[----:B---3--:R-:W-:-:S04]  /*0cb0*/  IMAD.WIDE.U32 R12, R27, 0x8, R10 ;  /* 0x000000081b0c7825 */ /* 0x008fc800078e000a */
[--C-:B------:R-:W-:Y:S02]  /*0cc0*/  IMAD.WIDE.U32 R16, R17, 0x8, R10.reuse ;  /* 0x0000000811107825 */ /* 0x100fe400078e000a */
[----:B------:R-:W2:Y:S02]  /*0cd0*/  LDG.E.64 R12, desc[UR6][R12.64] ;  /* 0x000000060c0c7981 */ /* 0x000ea4000c1e1b00 */
[----:B------:R-:W-:Y:S02]  /*0ce0*/  IMAD.WIDE.U32 R14, R15, 0x8, R10 ;  /* 0x000000080f0e7825 */ /* 0x000fe400078e000a */
[----:B------:R-:W2:Y:S04]  /*0cf0*/  LDG.E.64 R16, desc[UR6][R16.64] ;  /* 0x0000000610107981 */ /* 0x000ea8000c1e1b00 */
[----:B------:R-:W3:Y:S01]  /*0d00*/  LDG.E.64 R14, desc[UR6][R14.64] ;  /* 0x000000060e0e7981 */ /* 0x000ee2000c1e1b00 */
[----:B------:R-:W-:Y:S01]  /*0d10*/  IMAD.MOV.U32 R22, RZ, RZ, 0x0 ;  /* 0x00000000ff167424 */ /* 0x000fe200078e00ff */
[----:B------:R-:W-:Y:S01]  /*0d20*/  MOV R23, 0x3fe00000 ;  /* 0x3fe0000000177802 */ /* 0x000fe20000000f00 */
[----:B------:R-:W-:Y:S01]  /*0d30*/  UMOV UR10, 0x55555555 ;  /* 0x55555555000a7882 */ /* 0x000fe20000000000 */
[----:B------:R-:W-:Y:S01]  /*0d40*/  UMOV UR11, 0x3fb55555 ;  /* 0x3fb55555000b7882 */ /* 0x000fe20000000000 */
[----:B----4-:R-:W0:Y:S08]  /*0d50*/  F2F.F32.F64 R24, R28 ;  /* 0x0000001c00187310 */ /* 0x010e300000301000 */
[----:B0-----:R-:W0:Y:S02]  /*0d60*/  F2F.F64.F32 R18, R24 ;  /* 0x0000001800127310 */ /* 0x001e240000201800 */
[----:B0-----:R-:W-:-:S02]  /*0d70*/  DFMA R22, R18, R22, 1 ;  /* 0x3ff000001216742b */ /* 0x001fc40000000016 */
[----:B------:R-:W-:-:S08]  /*0d80*/  DMUL R20, R18, UR10 ;  /* 0x0000000a12147c28 */ /* 0x000fd00008000000 */
[CC--:B------:R-:W-:Y:S02]  /*0d90*/  DFMA R22, R18.reuse, R20.reuse, R22 ;  /* 0x000000141216722b */ /* 0x0c0fe40000000016 */
[----:B------:R-:W-:Y:S02]  /*0da0*/  DFMA R18, R18, -R20, 1 ;  /* 0x3ff000001212742b */ /* 0x000fe40000000814 */
[----:B--2---:R-:W-:-:S06]  /*0db0*/  DADD R12, R16, R12 ;  /* 0x00000000100c7229 */ /* 0x004fcc000000000c */
[----:B---3--:R-:W-:Y:S01]  /*0dc0*/  DMUL R18, R14, R18 ;  /* 0x000000120e127228 */ /* 0x008fe20000000000 */
[----:B------:R-:W-:-:S07]  /*0dd0*/  IADD3 R15, PT, PT, R27, 0x1, RZ ;  /* 0x000000011b0f7810 */ /* 0x000fce0007ffe0ff */
[----:B------:R-:W-:Y:S01]  /*0de0*/  DFMA R12, R12, R22, -R18 ;  /* 0x000000160c0c722b */ /* 0x000fe20000000812 */
[----:B------:R-:W-:-:S06]  /*0df0*/  IMAD.WIDE.U32 R14, R15, 0x8, R10 ;  /* 0x000000080f0e7825 */ /* 0x000fcc00078e000a */
[----:B------:R0:W-:Y:S04]  /*0e00*/  STG.E.64 desc[UR6][R14.64], R12 ;  /* 0x0000000c0e007986 */ /* 0x0001e8000c101b06 */
.L_x_11:
[----:B--2-4-:R-:W-:Y:S05]  /*0e10*/  BSYNC.RECONVERGENT B0 ;  /* 0x0000000000007941 */ /* 0x014fea0003800200 */
.L_x_10:
[----:B------:R-:W-:Y:S01]  /*0e20*/  VIADD R7, R7, 0x1 ;  /* 0x0000000107077836 */ /* 0x000fe20000000000 */
[----:B------:R-:W-:Y:S01]  /*0e30*/  BAR.SYNC.DEFER_BLOCKING 0x0 ;  /* 0x0000000000007b1d */ /* 0x000fe20000010000 */
[----:B------:R-:W-:Y:S02]  /*0e40*/  IADD3 R25, PT, PT, R25, 0x1, RZ ;  /* 0x0000000119197810 */ /* 0x000fe40007ffe0ff */
[----:B------:R-:W-:Y:S02]  /*0e50*/  IADD3 R6, PT, PT, R6, 0x1, RZ ;  /* 0x0000000106067810 */ /* 0x000fe40007ffe0ff */
[----:B------:R-:W-:-:S13]  /*0e60*/  ISETP.NE.AND P0, PT, R7, RZ, PT ;  /* 0x000000ff0700720c */ /* 0x000fda0003f05270 */
[----:B------:R-:W-:Y:S05]  /*0e70*/  @P0 BRA `(.L_x_12) ;  /* 0xfffffffc00580947 */ /* 0x000fea000383ffff */
[----:B------:R-:W-:Y:S05]  /*0e80*/  EXIT ;  /* 0x000000000000794d */ /* 0x000fea0003800000 */
.L_x_13:
[----:B------:R-:W-:-:S00]  /*0e90*/  BRA `(.L_x_13) ;  /* 0xfffffffc00fc7947 */ /* 0x000fc0000383ffff */
[----:B------:R-:W-:-:S00]  /*0ea0*/  NOP ;  /* 0x0000000000007918 */ /* 0x000fc00000000000 */
        /* <DEDUP_REMOVED lines=13> */
.L_x_14:


//--------------------- .nv.shared.reserved.0     --------------------------
	.section	.nv.shared.reserved.0,"aw",@nobits
	.weak		__nv_reservedSMEM_offset_0_alias
	.size		__nv_reservedSMEM_offset_0_alias, 0, 64
	.other		__nv_reservedSMEM_offset_0_alias,@"STO_CUDA_RESERVED_SHARED STV_DEFAULT"
__nv_reservedSMEM_offset_0_alias:
	.zero		0
	.zero		64


//--------------------- .nv.constant0._Z16UntruncCovKernelPKdiiiiPd --------------------------
	.section	.nv.constant0._Z16UntruncCovKernelPKdiiiiPd,"a",@progbits
	.sectionflags	@""
	.align	4
.nv.constant0._Z16UntruncCovKernelPKdiiiiPd:
	.zero		928


//--------------------- SYMBOLS --------------------------

	.type		.nv.reservedSmem.offset0,@object
	.size		.nv.reservedSmem.offset0,0x4
